//
// Generated by NVIDIA NVVM Compiler
//
// Compiler Build ID: CL-36424714
// Cuda compilation tools, release 13.0, V13.0.88
// Based on NVVM 20.0.0
//

.version 9.0
.target sm_100
.address_size 64

	// .globl	_ZN3cub18CUB_300001_SM_10006detail11EmptyKernelIvEEvv
.global .align 1 .b8 _ZN40_INTERNAL_f6ec5bf4_4_k_cu_70dc9f37_678974cuda3std3__45__cpo5beginE[1];
.global .align 1 .b8 _ZN40_INTERNAL_f6ec5bf4_4_k_cu_70dc9f37_678974cuda3std3__45__cpo3endE[1];
.global .align 1 .b8 _ZN40_INTERNAL_f6ec5bf4_4_k_cu_70dc9f37_678974cuda3std3__45__cpo6cbeginE[1];
.global .align 1 .b8 _ZN40_INTERNAL_f6ec5bf4_4_k_cu_70dc9f37_678974cuda3std3__45__cpo4cendE[1];
.global .align 1 .b8 _ZN40_INTERNAL_f6ec5bf4_4_k_cu_70dc9f37_678974cuda3std3__45__cpo6rbeginE[1];
.global .align 1 .b8 _ZN40_INTERNAL_f6ec5bf4_4_k_cu_70dc9f37_678974cuda3std3__45__cpo4rendE[1];
.global .align 1 .b8 _ZN40_INTERNAL_f6ec5bf4_4_k_cu_70dc9f37_678974cuda3std3__45__cpo7crbeginE[1];
.global .align 1 .b8 _ZN40_INTERNAL_f6ec5bf4_4_k_cu_70dc9f37_678974cuda3std3__45__cpo5crendE[1];
.global .align 1 .b8 _ZN40_INTERNAL_f6ec5bf4_4_k_cu_70dc9f37_678974cuda3std3__442_GLOBAL__N__f6ec5bf4_4_k_cu_70dc9f37_678976ignoreE[1];
.global .align 1 .b8 _ZN40_INTERNAL_f6ec5bf4_4_k_cu_70dc9f37_678974cuda3std3__419piecewise_constructE[1];
.global .align 1 .b8 _ZN40_INTERNAL_f6ec5bf4_4_k_cu_70dc9f37_678974cuda3std3__48in_placeE[1];
.global .align 1 .b8 _ZN40_INTERNAL_f6ec5bf4_4_k_cu_70dc9f37_678974cuda3std3__420unreachable_sentinelE[1];
.global .align 1 .b8 _ZN40_INTERNAL_f6ec5bf4_4_k_cu_70dc9f37_678974cuda3std3__47nulloptE[1];
.global .align 1 .b8 _ZN40_INTERNAL_f6ec5bf4_4_k_cu_70dc9f37_678974cuda3std3__48unexpectE[1];
.global .align 1 .b8 _ZN40_INTERNAL_f6ec5bf4_4_k_cu_70dc9f37_678974cuda3std6ranges3__45__cpo4swapE[1];
.global .align 1 .b8 _ZN40_INTERNAL_f6ec5bf4_4_k_cu_70dc9f37_678974cuda3std6ranges3__45__cpo9iter_moveE[1];
.global .align 1 .b8 _ZN40_INTERNAL_f6ec5bf4_4_k_cu_70dc9f37_678974cuda3std6ranges3__45__cpo5beginE[1];
.global .align 1 .b8 _ZN40_INTERNAL_f6ec5bf4_4_k_cu_70dc9f37_678974cuda3std6ranges3__45__cpo3endE[1];
.global .align 1 .b8 _ZN40_INTERNAL_f6ec5bf4_4_k_cu_70dc9f37_678974cuda3std6ranges3__45__cpo6cbeginE[1];
.global .align 1 .b8 _ZN40_INTERNAL_f6ec5bf4_4_k_cu_70dc9f37_678974cuda3std6ranges3__45__cpo4cendE[1];
.global .align 1 .b8 _ZN40_INTERNAL_f6ec5bf4_4_k_cu_70dc9f37_678974cuda3std6ranges3__45__cpo7advanceE[1];
.global .align 1 .b8 _ZN40_INTERNAL_f6ec5bf4_4_k_cu_70dc9f37_678974cuda3std6ranges3__45__cpo9iter_swapE[1];
.global .align 1 .b8 _ZN40_INTERNAL_f6ec5bf4_4_k_cu_70dc9f37_678974cuda3std6ranges3__45__cpo4nextE[1];
.global .align 1 .b8 _ZN40_INTERNAL_f6ec5bf4_4_k_cu_70dc9f37_678974cuda3std6ranges3__45__cpo4prevE[1];
.global .align 1 .b8 _ZN40_INTERNAL_f6ec5bf4_4_k_cu_70dc9f37_678974cuda3std6ranges3__45__cpo4dataE[1];
.global .align 1 .b8 _ZN40_INTERNAL_f6ec5bf4_4_k_cu_70dc9f37_678974cuda3std6ranges3__45__cpo5cdataE[1];
.global .align 1 .b8 _ZN40_INTERNAL_f6ec5bf4_4_k_cu_70dc9f37_678974cuda3std6ranges3__45__cpo4sizeE[1];
.global .align 1 .b8 _ZN40_INTERNAL_f6ec5bf4_4_k_cu_70dc9f37_678974cuda3std6ranges3__45__cpo5ssizeE[1];
.global .align 1 .b8 _ZN40_INTERNAL_f6ec5bf4_4_k_cu_70dc9f37_678974cuda3std6ranges3__45__cpo8distanceE[1];
.global .align 1 .b8 _ZN40_INTERNAL_f6ec5bf4_4_k_cu_70dc9f37_678976thrust24THRUST_300001_SM_1000_NS8cuda_cub3parE[1];
.global .align 1 .b8 _ZN40_INTERNAL_f6ec5bf4_4_k_cu_70dc9f37_678976thrust24THRUST_300001_SM_1000_NS8cuda_cub10par_nosyncE[1];
.global .align 1 .b8 _ZN40_INTERNAL_f6ec5bf4_4_k_cu_70dc9f37_678976thrust24THRUST_300001_SM_1000_NS6system6detail10sequential3seqE[1];
.global .align 1 .b8 _ZN40_INTERNAL_f6ec5bf4_4_k_cu_70dc9f37_678976thrust24THRUST_300001_SM_1000_NS6system3cpp3parE[1];
.global .align 1 .b8 _ZN40_INTERNAL_f6ec5bf4_4_k_cu_70dc9f37_678976thrust24THRUST_300001_SM_1000_NS12placeholders2_1E[1];
.global .align 1 .b8 _ZN40_INTERNAL_f6ec5bf4_4_k_cu_70dc9f37_678976thrust24THRUST_300001_SM_1000_NS12placeholders2_2E[1];
.global .align 1 .b8 _ZN40_INTERNAL_f6ec5bf4_4_k_cu_70dc9f37_678976thrust24THRUST_300001_SM_1000_NS12placeholders2_3E[1];
.global .align 1 .b8 _ZN40_INTERNAL_f6ec5bf4_4_k_cu_70dc9f37_678976thrust24THRUST_300001_SM_1000_NS12placeholders2_4E[1];
.global .align 1 .b8 _ZN40_INTERNAL_f6ec5bf4_4_k_cu_70dc9f37_678976thrust24THRUST_300001_SM_1000_NS12placeholders2_5E[1];
.global .align 1 .b8 _ZN40_INTERNAL_f6ec5bf4_4_k_cu_70dc9f37_678976thrust24THRUST_300001_SM_1000_NS12placeholders2_6E[1];
.global .align 1 .b8 _ZN40_INTERNAL_f6ec5bf4_4_k_cu_70dc9f37_678976thrust24THRUST_300001_SM_1000_NS12placeholders2_7E[1];
.global .align 1 .b8 _ZN40_INTERNAL_f6ec5bf4_4_k_cu_70dc9f37_678976thrust24THRUST_300001_SM_1000_NS12placeholders2_8E[1];
.global .align 1 .b8 _ZN40_INTERNAL_f6ec5bf4_4_k_cu_70dc9f37_678976thrust24THRUST_300001_SM_1000_NS12placeholders2_9E[1];
.global .align 1 .b8 _ZN40_INTERNAL_f6ec5bf4_4_k_cu_70dc9f37_678976thrust24THRUST_300001_SM_1000_NS12placeholders3_10E[1];
.global .align 1 .b8 _ZN40_INTERNAL_f6ec5bf4_4_k_cu_70dc9f37_678976thrust24THRUST_300001_SM_1000_NS3seqE[1];
.global .align 1 .b8 _ZN40_INTERNAL_f6ec5bf4_4_k_cu_70dc9f37_678976thrust24THRUST_300001_SM_1000_NS6deviceE[1];

.visible .entry _ZN3cub18CUB_300001_SM_10006detail11EmptyKernelIvEEvv()
{


	ret;

}


// ===== COMPILED SASS (sm_100) =====

	.target	sm_100

	.elftype	@"ET_EXEC"


//--------------------- .note.nv.tkinfo           --------------------------
	.section	.note.nv.tkinfo,"",@"SHT_NOTE"
	.sectionflags	@"SHF_NOTE_NV_TKINFO"
	.tkinfo
        /*0018*/ 	.word	0x00000002
        /*0030*/ 	.string	""
        /*0030*/ 	.string	"ptxas"
        /*0030*/ 	.string	"Cuda compilation tools, release 13.0, V13.0.88"
        /*0030*/ 	.string	"Build cuda_13.0.r13.0/compiler.36424714_0"
        /*0030*/ 	.string	"-arch sm_100 -m 64 "



//--------------------- .note.nv.cuinfo           --------------------------
	.section	.note.nv.cuinfo,"",@"SHT_NOTE"
	.sectionflags	@"SHF_NOTE_NV_CUINFO"
        /*0018*/ 	.short	0x0002
        /*001a*/ 	.short	0x0064
        /*001c*/ 	.short	0x0082
	.zero		2


//--------------------- .nv.info                  --------------------------
	.section	.nv.info,"",@"SHT_CUDA_INFO"
	.align	4


	//----- nvinfo : EIATTR_REGCOUNT
	.align		4
        /*0000*/ 	.byte	0x04, 0x2f
        /*0002*/ 	.short	(.L_46 - .L_45)
	.align		4
.L_45:
        /*0004*/ 	.word	index@(_ZN3cub18CUB_300001_SM_10006detail11EmptyKernelIvEEvv)
        /*0008*/ 	.word	0x00000004


	//----- nvinfo : EIATTR_FRAME_SIZE
	.align		4
.L_46:
        /*000c*/ 	.byte	0x04, 0x11
        /*000e*/ 	.short	(.L_48 - .L_47)
	.align		4
.L_47:
        /*0010*/ 	.word	index@(_ZN3cub18CUB_300001_SM_10006detail11EmptyKernelIvEEvv)
        /*0014*/ 	.word	0x00000000


	//----- nvinfo : EIATTR_MIN_STACK_SIZE
	.align		4
.L_48:
        /*0018*/ 	.byte	0x04, 0x12
        /*001a*/ 	.short	(.L_50 - .L_49)
	.align		4
.L_49:
        /*001c*/ 	.word	index@(_ZN3cub18CUB_300001_SM_10006detail11EmptyKernelIvEEvv)
        /*0020*/ 	.word	0x00000000
.L_50:


//--------------------- .nv.compat                --------------------------
	.section	.nv.compat,"",@"SHT_CUDA_COMPAT_INFO"
	.align	4
        /*0000*/ 	.byte	0x02, 0x09, 0x00, 0x00, 0x02, 0x02, 0x01, 0x00, 0x02, 0x05, 0x05, 0x00, 0x03, 0x07, 0x01, 0x01
        /*0010*/ 	.byte	0x02, 0x03, 0x00, 0x00, 0x02, 0x06, 0x01, 0x00, 0x04, 0x0b, 0x08, 0x00, 0x09, 0x00, 0x00, 0x00
        /*0020*/ 	.byte	0x00, 0x00, 0x00, 0x00


//--------------------- .nv.info._ZN3cub18CUB_300001_SM_10006detail11EmptyKernelIvEEvv --------------------------
	.section	.nv.info._ZN3cub18CUB_300001_SM_10006detail11EmptyKernelIvEEvv,"",@"SHT_CUDA_INFO"
	.sectionflags	@""
	.align	4


	//----- nvinfo : EIATTR_CUDA_API_VERSION
	.align		4
        /*0000*/ 	.byte	0x04, 0x37
        /*0002*/ 	.short	(.L_52 - .L_51)
.L_51:
        /*0004*/ 	.word	0x00000082


	//----- nvinfo : EIATTR_SPARSE_MMA_MASK
	.align		4
.L_52:
        /*0008*/ 	.byte	0x03, 0x50
        /*000a*/ 	.short	0x0000


	//----- nvinfo : EIATTR_MAXREG_COUNT
	.align		4
        /*000c*/ 	.byte	0x03, 0x1b
        /*000e*/ 	.short	0x00ff


	//----- nvinfo : EIATTR_MERCURY_ISA_VERSION
	.align		4
        /*0010*/ 	.byte	0x03, 0x5f
        /*0012*/ 	.short	0x0101


	//----- nvinfo : EIATTR_VRC_CTA_INIT_COUNT
	.align		4
        /*0014*/ 	.byte	0x02, 0x4a
	.zero		1
	.zero		1


	//----- nvinfo : EIATTR_EXIT_INSTR_OFFSETS
	.align		4
        /*0018*/ 	.byte	0x04, 0x1c
        /*001a*/ 	.short	(.L_54 - .L_53)


	//   ....[0]....
.L_53:
        /*001c*/ 	.word	0x00000010


	//----- nvinfo : EIATTR_SW_WAR
	.align		4
.L_54:
        /*0020*/ 	.byte	0x04, 0x36
        /*0022*/ 	.short	(.L_56 - .L_55)
.L_55:
        /*0024*/ 	.word	0x00000008
.L_56:


//--------------------- .nv.callgraph             --------------------------
	.section	.nv.callgraph,"",@"SHT_CUDA_CALLGRAPH"
	.align	4
	.sectionentsize	8
	.align		4
        /*0000*/ 	.word	0x00000000
	.align		4
        /*0004*/ 	.word	0xffffffff
	.align		4
        /*0008*/ 	.word	0x00000000
	.align		4
        /*000c*/ 	.word	0xfffffffe
	.align		4
        /*0010*/ 	.word	0x00000000
	.align		4
        /*0014*/ 	.word	0xfffffffd
	.align		4
        /*0018*/ 	.word	0x00000000
	.align		4
        /*001c*/ 	.word	0xfffffffc


//--------------------- .nv.constant4             --------------------------
	.section	.nv.constant4,"a",@progbits
	.align	8
	.align		8
.nv.constant4:
        /*0000*/ 	.dword	_ZN40_INTERNAL_f6ec5bf4_4_k_cu_70dc9f37_682324cuda3std3__45__cpo5beginE
	.align		8
        /*0008*/ 	.dword	_ZN40_INTERNAL_f6ec5bf4_4_k_cu_70dc9f37_682324cuda3std3__45__cpo3endE
	.align		8
        /*0010*/ 	.dword	_ZN40_INTERNAL_f6ec5bf4_4_k_cu_70dc9f37_682324cuda3std3__45__cpo6cbeginE
	.align		8
        /*0018*/ 	.dword	_ZN40_INTERNAL_f6ec5bf4_4_k_cu_70dc9f37_682324cuda3std3__45__cpo4cendE
	.align		8
        /*0020*/ 	.dword	_ZN40_INTERNAL_f6ec5bf4_4_k_cu_70dc9f37_682324cuda3std3__45__cpo6rbeginE
	.align		8
        /*0028*/ 	.dword	_ZN40_INTERNAL_f6ec5bf4_4_k_cu_70dc9f37_682324cuda3std3__45__cpo4rendE
	.align		8
        /*0030*/ 	.dword	_ZN40_INTERNAL_f6ec5bf4_4_k_cu_70dc9f37_682324cuda3std3__45__cpo7crbeginE
	.align		8
        /*0038*/ 	.dword	_ZN40_INTERNAL_f6ec5bf4_4_k_cu_70dc9f37_682324cuda3std3__45__cpo5crendE
	.align		8
        /*0040*/ 	.dword	_ZN40_INTERNAL_f6ec5bf4_4_k_cu_70dc9f37_682324cuda3std3__442_GLOBAL__N__f6ec5bf4_4_k_cu_70dc9f37_682326ignoreE
	.align		8
        /*0048*/ 	.dword	_ZN40_INTERNAL_f6ec5bf4_4_k_cu_70dc9f37_682324cuda3std3__419piecewise_constructE
	.align		8
        /*0050*/ 	.dword	_ZN40_INTERNAL_f6ec5bf4_4_k_cu_70dc9f37_682324cuda3std3__48in_placeE
	.align		8
        /*0058*/ 	.dword	_ZN40_INTERNAL_f6ec5bf4_4_k_cu_70dc9f37_682324cuda3std3__420unreachable_sentinelE
	.align		8
        /*0060*/ 	.dword	_ZN40_INTERNAL_f6ec5bf4_4_k_cu_70dc9f37_682324cuda3std3__47nulloptE
	.align		8
        /*0068*/ 	.dword	_ZN40_INTERNAL_f6ec5bf4_4_k_cu_70dc9f37_682324cuda3std3__48unexpectE
	.align		8
        /*0070*/ 	.dword	_ZN40_INTERNAL_f6ec5bf4_4_k_cu_70dc9f37_682324cuda3std6ranges3__45__cpo4swapE
	.align		8
        /*0078*/ 	.dword	_ZN40_INTERNAL_f6ec5bf4_4_k_cu_70dc9f37_682324cuda3std6ranges3__45__cpo9iter_moveE
	.align		8
        /*0080*/ 	.dword	_ZN40_INTERNAL_f6ec5bf4_4_k_cu_70dc9f37_682324cuda3std6ranges3__45__cpo5beginE
	.align		8
        /*0088*/ 	.dword	_ZN40_INTERNAL_f6ec5bf4_4_k_cu_70dc9f37_682324cuda3std6ranges3__45__cpo3endE
	.align		8
        /*0090*/ 	.dword	_ZN40_INTERNAL_f6ec5bf4_4_k_cu_70dc9f37_682324cuda3std6ranges3__45__cpo6cbeginE
	.align		8
        /*0098*/ 	.dword	_ZN40_INTERNAL_f6ec5bf4_4_k_cu_70dc9f37_682324cuda3std6ranges3__45__cpo4cendE
	.align		8
        /*00a0*/ 	.dword	_ZN40_INTERNAL_f6ec5bf4_4_k_cu_70dc9f37_682324cuda3std6ranges3__45__cpo7advanceE
	.align		8
        /*00a8*/ 	.dword	_ZN40_INTERNAL_f6ec5bf4_4_k_cu_70dc9f37_682324cuda3std6ranges3__45__cpo9iter_swapE
	.align		8
        /*00b0*/ 	.dword	_ZN40_INTERNAL_f6ec5bf4_4_k_cu_70dc9f37_682324cuda3std6ranges3__45__cpo4nextE
	.align		8
        /*00b8*/ 	.dword	_ZN40_INTERNAL_f6ec5bf4_4_k_cu_70dc9f37_682324cuda3std6ranges3__45__cpo4prevE
	.align		8
        /*00c0*/ 	.dword	_ZN40_INTERNAL_f6ec5bf4_4_k_cu_70dc9f37_682324cuda3std6ranges3__45__cpo4dataE
	.align		8
        /*00c8*/ 	.dword	_ZN40_INTERNAL_f6ec5bf4_4_k_cu_70dc9f37_682324cuda3std6ranges3__45__cpo5cdataE
	.align		8
        /*00d0*/ 	.dword	_ZN40_INTERNAL_f6ec5bf4_4_k_cu_70dc9f37_682324cuda3std6ranges3__45__cpo4sizeE
	.align		8
        /*00d8*/ 	.dword	_ZN40_INTERNAL_f6ec5bf4_4_k_cu_70dc9f37_682324cuda3std6ranges3__45__cpo5ssizeE
	.align		8
        /*00e0*/ 	.dword	_ZN40_INTERNAL_f6ec5bf4_4_k_cu_70dc9f37_682324cuda3std6ranges3__45__cpo8distanceE
	.align		8
        /*00e8*/ 	.dword	_ZN40_INTERNAL_f6ec5bf4_4_k_cu_70dc9f37_682326thrust24THRUST_300001_SM_1000_NS8cuda_cub3parE
	.align		8
        /*00f0*/ 	.dword	_ZN40_INTERNAL_f6ec5bf4_4_k_cu_70dc9f37_682326thrust24THRUST_300001_SM_1000_NS8cuda_cub10par_nosyncE
	.align		8
        /*00f8*/ 	.dword	_ZN40_INTERNAL_f6ec5bf4_4_k_cu_70dc9f37_682326thrust24THRUST_300001_SM_1000_NS6system6detail10sequential3seqE
	.align		8
        /*0100*/ 	.dword	_ZN40_INTERNAL_f6ec5bf4_4_k_cu_70dc9f37_682326thrust24THRUST_300001_SM_1000_NS6system3cpp3parE
	.align		8
        /*0108*/ 	.dword	_ZN40_INTERNAL_f6ec5bf4_4_k_cu_70dc9f37_682326thrust24THRUST_300001_SM_1000_NS12placeholders2_1E
	.align		8
        /*0110*/ 	.dword	_ZN40_INTERNAL_f6ec5bf4_4_k_cu_70dc9f37_682326thrust24THRUST_300001_SM_1000_NS12placeholders2_2E
	.align		8
        /*0118*/ 	.dword	_ZN40_INTERNAL_f6ec5bf4_4_k_cu_70dc9f37_682326thrust24THRUST_300001_SM_1000_NS12placeholders2_3E
	.align		8
        /*0120*/ 	.dword	_ZN40_INTERNAL_f6ec5bf4_4_k_cu_70dc9f37_682326thrust24THRUST_300001_SM_1000_NS12placeholders2_4E
	.align		8
        /*0128*/ 	.dword	_ZN40_INTERNAL_f6ec5bf4_4_k_cu_70dc9f37_682326thrust24THRUST_300001_SM_1000_NS12placeholders2_5E
	.align		8
        /*0130*/ 	.dword	_ZN40_INTERNAL_f6ec5bf4_4_k_cu_70dc9f37_682326thrust24THRUST_300001_SM_1000_NS12placeholders2_6E
	.align		8
        /*0138*/ 	.dword	_ZN40_INTERNAL_f6ec5bf4_4_k_cu_70dc9f37_682326thrust24THRUST_300001_SM_1000_NS12placeholders2_7E
	.align		8
        /*0140*/ 	.dword	_ZN40_INTERNAL_f6ec5bf4_4_k_cu_70dc9f37_682326thrust24THRUST_300001_SM_1000_NS12placeholders2_8E
	.align		8
        /*0148*/ 	.dword	_ZN40_INTERNAL_f6ec5bf4_4_k_cu_70dc9f37_682326thrust24THRUST_300001_SM_1000_NS12placeholders2_9E
	.align		8
        /*0150*/ 	.dword	_ZN40_INTERNAL_f6ec5bf4_4_k_cu_70dc9f37_682326thrust24THRUST_300001_SM_1000_NS12placeholders3_10E
	.align		8
        /*0158*/ 	.dword	_ZN40_INTERNAL_f6ec5bf4_4_k_cu_70dc9f37_682326thrust24THRUST_300001_SM_1000_NS3seqE
	.align		8
        /*0160*/ 	.dword	_ZN40_INTERNAL_f6ec5bf4_4_k_cu_70dc9f37_682326thrust24THRUST_300001_SM_1000_NS6deviceE


//--------------------- .text._ZN3cub18CUB_300001_SM_10006detail11EmptyKernelIvEEvv --------------------------
	.section	.text._ZN3cub18CUB_300001_SM_10006detail11EmptyKernelIvEEvv,"ax",@progbits
	.align	128
        .global         _ZN3cub18CUB_300001_SM_10006detail11EmptyKernelIvEEvv
        .type           _ZN3cub18CUB_300001_SM_10006detail11EmptyKernelIvEEvv,@function
        .size           _ZN3cub18CUB_300001_SM_10006detail11EmptyKernelIvEEvv,(.L_x_1 - _ZN3cub18CUB_300001_SM_10006detail11EmptyKernelIvEEvv)
        .other          _ZN3cub18CUB_300001_SM_10006detail11EmptyKernelIvEEvv,@"STO_CUDA_ENTRY STV_DEFAULT"
_ZN3cub18CUB_300001_SM_10006detail11EmptyKernelIvEEvv:
.text._ZN3cub18CUB_300001_SM_10006detail11EmptyKernelIvEEvv:
[----:B------:R-:W-:Y:S01]  /*0000*/  LDC R1, c[0x0][0x37c] ;  /* 0x0000df00ff017b82 */ /* 0x000fe20000000800 */
[----:B------:R-:W-:Y:S05]  /*0010*/  EXIT ;  /* 0x000000000000794d */ /* 0x000fea0003800000 */
.L_x_0:
[----:B------:R-:W-:-:S00]  /*0020*/  BRA `(.L_x_0) ;  /* 0xfffffffc00fc7947 */ /* 0x000fc0000383ffff */
[----:B------:R-:W-:-:S00]  /*0030*/  NOP ;  /* 0x0000000000007918 */ /* 0x000fc00000000000 */
        /* <DEDUP_REMOVED lines=12> */
.L_x_1:


//--------------------- .nv.shared.reserved.0     --------------------------
	.section	.nv.shared.reserved.0,"aw",@nobits
	.weak		__nv_reservedSMEM_offset_0_alias
	.size		__nv_reservedSMEM_offset_0_alias, 0, 64
	.other		__nv_reservedSMEM_offset_0_alias,@"STO_CUDA_RESERVED_SHARED STV_DEFAULT"
__nv_reservedSMEM_offset_0_alias:
	.zero		0
	.zero		64


//--------------------- .nv.global                --------------------------
	.section	.nv.global,"aw",@nobits
.nv.global:
	.type		_ZN40_INTERNAL_f6ec5bf4_4_k_cu_70dc9f37_682326thrust24THRUST_300001_SM_1000_NS12placeholders2_8E,@object
	.size		_ZN40_INTERNAL_f6ec5bf4_4_k_cu_70dc9f37_682326thrust24THRUST_300001_SM_1000_NS12placeholders2_8E,(_ZN40_INTERNAL_f6ec5bf4_4_k_cu_70dc9f37_682324cuda3std3__442_GLOBAL__N__f6ec5bf4_4_k_cu_70dc9f37_682326ignoreE - _ZN40_INTERNAL_f6ec5bf4_4_k_cu_70dc9f37_682326thrust24THRUST_300001_SM_1000_NS12placeholders2_8E)
_ZN40_INTERNAL_f6ec5bf4_4_k_cu_70dc9f37_682326thrust24THRUST_300001_SM_1000_NS12placeholders2_8E:
	.zero		1
	.type		_ZN40_INTERNAL_f6ec5bf4_4_k_cu_70dc9f37_682324cuda3std3__442_GLOBAL__N__f6ec5bf4_4_k_cu_70dc9f37_682326ignoreE,@object
	.size		_ZN40_INTERNAL_f6ec5bf4_4_k_cu_70dc9f37_682324cuda3std3__442_GLOBAL__N__f6ec5bf4_4_k_cu_70dc9f37_682326ignoreE,(_ZN40_INTERNAL_f6ec5bf4_4_k_cu_70dc9f37_682324cuda3std6ranges3__45__cpo4dataE - _ZN40_INTERNAL_f6ec5bf4_4_k_cu_70dc9f37_682324cuda3std3__442_GLOBAL__N__f6ec5bf4_4_k_cu_70dc9f37_682326ignoreE)
_ZN40_INTERNAL_f6ec5bf4_4_k_cu_70dc9f37_682324cuda3std3__442_GLOBAL__N__f6ec5bf4_4_k_cu_70dc9f37_682326ignoreE:
	.zero		1
	.type		_ZN40_INTERNAL_f6ec5bf4_4_k_cu_70dc9f37_682324cuda3std6ranges3__45__cpo4dataE,@object
	.size		_ZN40_INTERNAL_f6ec5bf4_4_k_cu_70dc9f37_682324cuda3std6ranges3__45__cpo4dataE,(_ZN40_INTERNAL_f6ec5bf4_4_k_cu_70dc9f37_682326thrust24THRUST_300001_SM_1000_NS6system3cpp3parE - _ZN40_INTERNAL_f6ec5bf4_4_k_cu_70dc9f37_682324cuda3std6ranges3__45__cpo4dataE)
_ZN40_INTERNAL_f6ec5bf4_4_k_cu_70dc9f37_682324cuda3std6ranges3__45__cpo4dataE:
	.zero		1
	.type		_ZN40_INTERNAL_f6ec5bf4_4_k_cu_70dc9f37_682326thrust24THRUST_300001_SM_1000_NS6system3cpp3parE,@object
	.size		_ZN40_INTERNAL_f6ec5bf4_4_k_cu_70dc9f37_682326thrust24THRUST_300001_SM_1000_NS6system3cpp3parE,(_ZN40_INTERNAL_f6ec5bf4_4_k_cu_70dc9f37_682324cuda3std3__45__cpo5beginE - _ZN40_INTERNAL_f6ec5bf4_4_k_cu_70dc9f37_682326thrust24THRUST_300001_SM_1000_NS6system3cpp3parE)
_ZN40_INTERNAL_f6ec5bf4_4_k_cu_70dc9f37_682326thrust24THRUST_300001_SM_1000_NS6system3cpp3parE:
	.zero		1
	.type		_ZN40_INTERNAL_f6ec5bf4_4_k_cu_70dc9f37_682324cuda3std3__45__cpo5beginE,@object
	.size		_ZN40_INTERNAL_f6ec5bf4_4_k_cu_70dc9f37_682324cuda3std3__45__cpo5beginE,(_ZN40_INTERNAL_f6ec5bf4_4_k_cu_70dc9f37_682324cuda3std6ranges3__45__cpo5beginE - _ZN40_INTERNAL_f6ec5bf4_4_k_cu_70dc9f37_682324cuda3std3__45__cpo5beginE)
_ZN40_INTERNAL_f6ec5bf4_4_k_cu_70dc9f37_682324cuda3std3__45__cpo5beginE:
	.zero		1
	.type		_ZN40_INTERNAL_f6ec5bf4_4_k_cu_70dc9f37_682324cuda3std6ranges3__45__cpo5beginE,@object
	.size		_ZN40_INTERNAL_f6ec5bf4_4_k_cu_70dc9f37_682324cuda3std6ranges3__45__cpo5beginE,(_ZN40_INTERNAL_f6ec5bf4_4_k_cu_70dc9f37_682326thrust24THRUST_300001_SM_1000_NS6deviceE - _ZN40_INTERNAL_f6ec5bf4_4_k_cu_70dc9f37_682324cuda3std6ranges3__45__cpo5beginE)
_ZN40_INTERNAL_f6ec5bf4_4_k_cu_70dc9f37_682324cuda3std6ranges3__45__cpo5beginE:
	.zero		1
	.type		_ZN40_INTERNAL_f6ec5bf4_4_k_cu_70dc9f37_682326thrust24THRUST_300001_SM_1000_NS6deviceE,@object
	.size		_ZN40_INTERNAL_f6ec5bf4_4_k_cu_70dc9f37_682326thrust24THRUST_300001_SM_1000_NS6deviceE,(_ZN40_INTERNAL_f6ec5bf4_4_k_cu_70dc9f37_682324cuda3std3__47nulloptE - _ZN40_INTERNAL_f6ec5bf4_4_k_cu_70dc9f37_682326thrust24THRUST_300001_SM_1000_NS6deviceE)
_ZN40_INTERNAL_f6ec5bf4_4_k_cu_70dc9f37_682326thrust24THRUST_300001_SM_1000_NS6deviceE:
	.zero		1
	.type		_ZN40_INTERNAL_f6ec5bf4_4_k_cu_70dc9f37_682324cuda3std3__47nulloptE,@object
	.size		_ZN40_INTERNAL_f6ec5bf4_4_k_cu_70dc9f37_682324cuda3std3__47nulloptE,(_ZN40_INTERNAL_f6ec5bf4_4_k_cu_70dc9f37_682324cuda3std6ranges3__45__cpo8distanceE - _ZN40_INTERNAL_f6ec5bf4_4_k_cu_70dc9f37_682324cuda3std3__47nulloptE)
_ZN40_INTERNAL_f6ec5bf4_4_k_cu_70dc9f37_682324cuda3std3__47nulloptE:
	.zero		1
	.type		_ZN40_INTERNAL_f6ec5bf4_4_k_cu_70dc9f37_682324cuda3std6ranges3__45__cpo8distanceE,@object
	.size		_ZN40_INTERNAL_f6ec5bf4_4_k_cu_70dc9f37_682324cuda3std6ranges3__45__cpo8distanceE,(_ZN40_INTERNAL_f6ec5bf4_4_k_cu_70dc9f37_682326thrust24THRUST_300001_SM_1000_NS12placeholders2_4E - _ZN40_INTERNAL_f6ec5bf4_4_k_cu_70dc9f37_682324cuda3std6ranges3__45__cpo8distanceE)
_ZN40_INTERNAL_f6ec5bf4_4_k_cu_70dc9f37_682324cuda3std6ranges3__45__cpo8distanceE:
	.zero		1
	.type		_ZN40_INTERNAL_f6ec5bf4_4_k_cu_70dc9f37_682326thrust24THRUST_300001_SM_1000_NS12placeholders2_4E,@object
	.size		_ZN40_INTERNAL_f6ec5bf4_4_k_cu_70dc9f37_682326thrust24THRUST_300001_SM_1000_NS12placeholders2_4E,(_ZN40_INTERNAL_f6ec5bf4_4_k_cu_70dc9f37_682324cuda3std3__45__cpo6rbeginE - _ZN40_INTERNAL_f6ec5bf4_4_k_cu_70dc9f37_682326thrust24THRUST_300001_SM_1000_NS12placeholders2_4E)
_ZN40_INTERNAL_f6ec5bf4_4_k_cu_70dc9f37_682326thrust24THRUST_300001_SM_1000_NS12placeholders2_4E:
	.zero		1
	.type		_ZN40_INTERNAL_f6ec5bf4_4_k_cu_70dc9f37_682324cuda3std3__45__cpo6rbeginE,@object
	.size		_ZN40_INTERNAL_f6ec5bf4_4_k_cu_70dc9f37_682324cuda3std3__45__cpo6rbeginE,(_ZN40_INTERNAL_f6ec5bf4_4_k_cu_70dc9f37_682324cuda3std6ranges3__45__cpo7advanceE - _ZN40_INTERNAL_f6ec5bf4_4_k_cu_70dc9f37_682324cuda3std3__45__cpo6rbeginE)
_ZN40_INTERNAL_f6ec5bf4_4_k_cu_70dc9f37_682324cuda3std3__45__cpo6rbeginE:
	.zero		1
	.type		_ZN40_INTERNAL_f6ec5bf4_4_k_cu_70dc9f37_682324cuda3std6ranges3__45__cpo7advanceE,@object
	.size		_ZN40_INTERNAL_f6ec5bf4_4_k_cu_70dc9f37_682324cuda3std6ranges3__45__cpo7advanceE,(_ZN40_INTERNAL_f6ec5bf4_4_k_cu_70dc9f37_682326thrust24THRUST_300001_SM_1000_NS12placeholders3_10E - _ZN40_INTERNAL_f6ec5bf4_4_k_cu_70dc9f37_682324cuda3std6ranges3__45__cpo7advanceE)
_ZN40_INTERNAL_f6ec5bf4_4_k_cu_70dc9f37_682324cuda3std6ranges3__45__cpo7advanceE:
	.zero		1
	.type		_ZN40_INTERNAL_f6ec5bf4_4_k_cu_70dc9f37_682326thrust24THRUST_300001_SM_1000_NS12placeholders3_10E,@object
	.size		_ZN40_INTERNAL_f6ec5bf4_4_k_cu_70dc9f37_682326thrust24THRUST_300001_SM_1000_NS12placeholders3_10E,(_ZN40_INTERNAL_f6ec5bf4_4_k_cu_70dc9f37_682324cuda3std3__48in_placeE - _ZN40_INTERNAL_f6ec5bf4_4_k_cu_70dc9f37_682326thrust24THRUST_300001_SM_1000_NS12placeholders3_10E)
_ZN40_INTERNAL_f6ec5bf4_4_k_cu_70dc9f37_682326thrust24THRUST_300001_SM_1000_NS12placeholders3_10E:
	.zero		1
	.type		_ZN40_INTERNAL_f6ec5bf4_4_k_cu_70dc9f37_682324cuda3std3__48in_placeE,@object
	.size		_ZN40_INTERNAL_f6ec5bf4_4_k_cu_70dc9f37_682324cuda3std3__48in_placeE,(_ZN40_INTERNAL_f6ec5bf4_4_k_cu_70dc9f37_682324cuda3std6ranges3__45__cpo4sizeE - _ZN40_INTERNAL_f6ec5bf4_4_k_cu_70dc9f37_682324cuda3std3__48in_placeE)
_ZN40_INTERNAL_f6ec5bf4_4_k_cu_70dc9f37_682324cuda3std3__48in_placeE:
	.zero		1
	.type		_ZN40_INTERNAL_f6ec5bf4_4_k_cu_70dc9f37_682324cuda3std6ranges3__45__cpo4sizeE,@object
	.size		_ZN40_INTERNAL_f6ec5bf4_4_k_cu_70dc9f37_682324cuda3std6ranges3__45__cpo4sizeE,(_ZN40_INTERNAL_f6ec5bf4_4_k_cu_70dc9f37_682326thrust24THRUST_300001_SM_1000_NS12placeholders2_2E - _ZN40_INTERNAL_f6ec5bf4_4_k_cu_70dc9f37_682324cuda3std6ranges3__45__cpo4sizeE)
_ZN40_INTERNAL_f6ec5bf4_4_k_cu_70dc9f37_682324cuda3std6ranges3__45__cpo4sizeE:
	.zero		1
	.type		_ZN40_INTERNAL_f6ec5bf4_4_k_cu_70dc9f37_682326thrust24THRUST_300001_SM_1000_NS12placeholders2_2E,@object
	.size		_ZN40_INTERNAL_f6ec5bf4_4_k_cu_70dc9f37_682326thrust24THRUST_300001_SM_1000_NS12placeholders2_2E,(_ZN40_INTERNAL_f6ec5bf4_4_k_cu_70dc9f37_682324cuda3std3__45__cpo6cbeginE - _ZN40_INTERNAL_f6ec5bf4_4_k_cu_70dc9f37_682326thrust24THRUST_300001_SM_1000_NS12placeholders2_2E)
_ZN40_INTERNAL_f6ec5bf4_4_k_cu_70dc9f37_682326thrust24THRUST_300001_SM_1000_NS12placeholders2_2E:
	.zero		1
	.type		_ZN40_INTERNAL_f6ec5bf4_4_k_cu_70dc9f37_682324cuda3std3__45__cpo6cbeginE,@object
	.size		_ZN40_INTERNAL_f6ec5bf4_4_k_cu_70dc9f37_682324cuda3std3__45__cpo6cbeginE,(_ZN40_INTERNAL_f6ec5bf4_4_k_cu_70dc9f37_682324cuda3std6ranges3__45__cpo6cbeginE - _ZN40_INTERNAL_f6ec5bf4_4_k_cu_70dc9f37_682324cuda3std3__45__cpo6cbeginE)
_ZN40_INTERNAL_f6ec5bf4_4_k_cu_70dc9f37_682324cuda3std3__45__cpo6cbeginE:
	.zero		1
	.type		_ZN40_INTERNAL_f6ec5bf4_4_k_cu_70dc9f37_682324cuda3std6ranges3__45__cpo6cbeginE,@object
	.size		_ZN40_INTERNAL_f6ec5bf4_4_k_cu_70dc9f37_682324cuda3std6ranges3__45__cpo6cbeginE,(_ZN40_INTERNAL_f6ec5bf4_4_k_cu_70dc9f37_682326thrust24THRUST_300001_SM_1000_NS12placeholders2_6E - _ZN40_INTERNAL_f6ec5bf4_4_k_cu_70dc9f37_682324cuda3std6ranges3__45__cpo6cbeginE)
_ZN40_INTERNAL_f6ec5bf4_4_k_cu_70dc9f37_682324cuda3std6ranges3__45__cpo6cbeginE:
	.zero		1
	.type		_ZN40_INTERNAL_f6ec5bf4_4_k_cu_70dc9f37_682326thrust24THRUST_300001_SM_1000_NS12placeholders2_6E,@object
	.size		_ZN40_INTERNAL_f6ec5bf4_4_k_cu_70dc9f37_682326thrust24THRUST_300001_SM_1000_NS12placeholders2_6E,(_ZN40_INTERNAL_f6ec5bf4_4_k_cu_70dc9f37_682324cuda3std3__45__cpo7crbeginE - _ZN40_INTERNAL_f6ec5bf4_4_k_cu_70dc9f37_682326thrust24THRUST_300001_SM_1000_NS12placeholders2_6E)
_ZN40_INTERNAL_f6ec5bf4_4_k_cu_70dc9f37_682326thrust24THRUST_300001_SM_1000_NS12placeholders2_6E:
	.zero		1
	.type		_ZN40_INTERNAL_f6ec5bf4_4_k_cu_70dc9f37_682324cuda3std3__45__cpo7crbeginE,@object
	.size		_ZN40_INTERNAL_f6ec5bf4_4_k_cu_70dc9f37_682324cuda3std3__45__cpo7crbeginE,(_ZN40_INTERNAL_f6ec5bf4_4_k_cu_70dc9f37_682324cuda3std6ranges3__45__cpo4nextE - _ZN40_INTERNAL_f6ec5bf4_4_k_cu_70dc9f37_682324cuda3std3__45__cpo7crbeginE)
_ZN40_INTERNAL_f6ec5bf4_4_k_cu_70dc9f37_682324cuda3std3__45__cpo7crbeginE:
	.zero		1
	.type		_ZN40_INTERNAL_f6ec5bf4_4_k_cu_70dc9f37_682324cuda3std6ranges3__45__cpo4nextE,@object
	.size		_ZN40_INTERNAL_f6ec5bf4_4_k_cu_70dc9f37_682324cuda3std6ranges3__45__cpo4nextE,(_ZN40_INTERNAL_f6ec5bf4_4_k_cu_70dc9f37_682324cuda3std6ranges3__45__cpo4swapE - _ZN40_INTERNAL_f6ec5bf4_4_k_cu_70dc9f37_682324cuda3std6ranges3__45__cpo4nextE)
_ZN40_INTERNAL_f6ec5bf4_4_k_cu_70dc9f37_682324cuda3std6ranges3__45__cpo4nextE:
	.zero		1
	.type		_ZN40_INTERNAL_f6ec5bf4_4_k_cu_70dc9f37_682324cuda3std6ranges3__45__cpo4swapE,@object
	.size		_ZN40_INTERNAL_f6ec5bf4_4_k_cu_70dc9f37_682324cuda3std6ranges3__45__cpo4swapE,(_ZN40_INTERNAL_f6ec5bf4_4_k_cu_70dc9f37_682326thrust24THRUST_300001_SM_1000_NS8cuda_cub10par_nosyncE - _ZN40_INTERNAL_f6ec5bf4_4_k_cu_70dc9f37_682324cuda3std6ranges3__45__cpo4swapE)
_ZN40_INTERNAL_f6ec5bf4_4_k_cu_70dc9f37_682324cuda3std6ranges3__45__cpo4swapE:
	.zero		1
	.type		_ZN40_INTERNAL_f6ec5bf4_4_k_cu_70dc9f37_682326thrust24THRUST_300001_SM_1000_NS8cuda_cub10par_nosyncE,@object
	.size		_ZN40_INTERNAL_f6ec5bf4_4_k_cu_70dc9f37_682326thrust24THRUST_300001_SM_1000_NS8cuda_cub10par_nosyncE,(_ZN40_INTERNAL_f6ec5bf4_4_k_cu_70dc9f37_682326thrust24THRUST_300001_SM_1000_NS3seqE - _ZN40_INTERNAL_f6ec5bf4_4_k_cu_70dc9f37_682326thrust24THRUST_300001_SM_1000_NS8cuda_cub10par_nosyncE)
_ZN40_INTERNAL_f6ec5bf4_4_k_cu_70dc9f37_682326thrust24THRUST_300001_SM_1000_NS8cuda_cub10par_nosyncE:
	.zero		1
	.type		_ZN40_INTERNAL_f6ec5bf4_4_k_cu_70dc9f37_682326thrust24THRUST_300001_SM_1000_NS3seqE,@object
	.size		_ZN40_INTERNAL_f6ec5bf4_4_k_cu_70dc9f37_682326thrust24THRUST_300001_SM_1000_NS3seqE,(_ZN40_INTERNAL_f6ec5bf4_4_k_cu_70dc9f37_682324cuda3std3__420unreachable_sentinelE - _ZN40_INTERNAL_f6ec5bf4_4_k_cu_70dc9f37_682326thrust24THRUST_300001_SM_1000_NS3seqE)
_ZN40_INTERNAL_f6ec5bf4_4_k_cu_70dc9f37_682326thrust24THRUST_300001_SM_1000_NS3seqE:
	.zero		1
	.type		_ZN40_INTERNAL_f6ec5bf4_4_k_cu_70dc9f37_682324cuda3std3__420unreachable_sentinelE,@object
	.size		_ZN40_INTERNAL_f6ec5bf4_4_k_cu_70dc9f37_682324cuda3std3__420unreachable_sentinelE,(_ZN40_INTERNAL_f6ec5bf4_4_k_cu_70dc9f37_682324cuda3std6ranges3__45__cpo5ssizeE - _ZN40_INTERNAL_f6ec5bf4_4_k_cu_70dc9f37_682324cuda3std3__420unreachable_sentinelE)
_ZN40_INTERNAL_f6ec5bf4_4_k_cu_70dc9f37_682324cuda3std3__420unreachable_sentinelE:
	.zero		1
	.type		_ZN40_INTERNAL_f6ec5bf4_4_k_cu_70dc9f37_682324cuda3std6ranges3__45__cpo5ssizeE,@object
	.size		_ZN40_INTERNAL_f6ec5bf4_4_k_cu_70dc9f37_682324cuda3std6ranges3__45__cpo5ssizeE,(_ZN40_INTERNAL_f6ec5bf4_4_k_cu_70dc9f37_682326thrust24THRUST_300001_SM_1000_NS12placeholders2_3E - _ZN40_INTERNAL_f6ec5bf4_4_k_cu_70dc9f37_682324cuda3std6ranges3__45__cpo5ssizeE)
_ZN40_INTERNAL_f6ec5bf4_4_k_cu_70dc9f37_682324cuda3std6ranges3__45__cpo5ssizeE:
	.zero		1
	.type		_ZN40_INTERNAL_f6ec5bf4_4_k_cu_70dc9f37_682326thrust24THRUST_300001_SM_1000_NS12placeholders2_3E,@object
	.size		_ZN40_INTERNAL_f6ec5bf4_4_k_cu_70dc9f37_682326thrust24THRUST_300001_SM_1000_NS12placeholders2_3E,(_ZN40_INTERNAL_f6ec5bf4_4_k_cu_70dc9f37_682324cuda3std3__45__cpo4cendE - _ZN40_INTERNAL_f6ec5bf4_4_k_cu_70dc9f37_682326thrust24THRUST_300001_SM_1000_NS12placeholders2_3E)
_ZN40_INTERNAL_f6ec5bf4_4_k_cu_70dc9f37_682326thrust24THRUST_300001_SM_1000_NS12placeholders2_3E:
	.zero		1
	.type		_ZN40_INTERNAL_f6ec5bf4_4_k_cu_70dc9f37_682324cuda3std3__45__cpo4cendE,@object
	.size		_ZN40_INTERNAL_f6ec5bf4_4_k_cu_70dc9f37_682324cuda3std3__45__cpo4cendE,(_ZN40_INTERNAL_f6ec5bf4_4_k_cu_70dc9f37_682324cuda3std6ranges3__45__cpo4cendE - _ZN40_INTERNAL_f6ec5bf4_4_k_cu_70dc9f37_682324cuda3std3__45__cpo4cendE)
_ZN40_INTERNAL_f6ec5bf4_4_k_cu_70dc9f37_682324cuda3std3__45__cpo4cendE:
	.zero		1
	.type		_ZN40_INTERNAL_f6ec5bf4_4_k_cu_70dc9f37_682324cuda3std6ranges3__45__cpo4cendE,@object
	.size		_ZN40_INTERNAL_f6ec5bf4_4_k_cu_70dc9f37_682324cuda3std6ranges3__45__cpo4cendE,(_ZN40_INTERNAL_f6ec5bf4_4_k_cu_70dc9f37_682326thrust24THRUST_300001_SM_1000_NS12placeholders2_7E - _ZN40_INTERNAL_f6ec5bf4_4_k_cu_70dc9f37_682324cuda3std6ranges3__45__cpo4cendE)
_ZN40_INTERNAL_f6ec5bf4_4_k_cu_70dc9f37_682324cuda3std6ranges3__45__cpo4cendE:
	.zero		1
	.type		_ZN40_INTERNAL_f6ec5bf4_4_k_cu_70dc9f37_682326thrust24THRUST_300001_SM_1000_NS12placeholders2_7E,@object
	.size		_ZN40_INTERNAL_f6ec5bf4_4_k_cu_70dc9f37_682326thrust24THRUST_300001_SM_1000_NS12placeholders2_7E,(_ZN40_INTERNAL_f6ec5bf4_4_k_cu_70dc9f37_682324cuda3std3__45__cpo5crendE - _ZN40_INTERNAL_f6ec5bf4_4_k_cu_70dc9f37_682326thrust24THRUST_300001_SM_1000_NS12placeholders2_7E)
_ZN40_INTERNAL_f6ec5bf4_4_k_cu_70dc9f37_682326thrust24THRUST_300001_SM_1000_NS12placeholders2_7E:
	.zero		1
	.type		_ZN40_INTERNAL_f6ec5bf4_4_k_cu_70dc9f37_682324cuda3std3__45__cpo5crendE,@object
	.size		_ZN40_INTERNAL_f6ec5bf4_4_k_cu_70dc9f37_682324cuda3std3__45__cpo5crendE,(_ZN40_INTERNAL_f6ec5bf4_4_k_cu_70dc9f37_682324cuda3std6ranges3__45__cpo4prevE - _ZN40_INTERNAL_f6ec5bf4_4_k_cu_70dc9f37_682324cuda3std3__45__cpo5crendE)
_ZN40_INTERNAL_f6ec5bf4_4_k_cu_70dc9f37_682324cuda3std3__45__cpo5crendE:
	.zero		1
	.type		_ZN40_INTERNAL_f6ec5bf4_4_k_cu_70dc9f37_682324cuda3std6ranges3__45__cpo4prevE,@object
	.size		_ZN40_INTERNAL_f6ec5bf4_4_k_cu_70dc9f37_682324cuda3std6ranges3__45__cpo4prevE,(_ZN40_INTERNAL_f6ec5bf4_4_k_cu_70dc9f37_682324cuda3std6ranges3__45__cpo9iter_moveE - _ZN40_INTERNAL_f6ec5bf4_4_k_cu_70dc9f37_682324cuda3std6ranges3__45__cpo4prevE)
_ZN40_INTERNAL_f6ec5bf4_4_k_cu_70dc9f37_682324cuda3std6ranges3__45__cpo4prevE:
	.zero		1
	.type		_ZN40_INTERNAL_f6ec5bf4_4_k_cu_70dc9f37_682324cuda3std6ranges3__45__cpo9iter_moveE,@object
	.size		_ZN40_INTERNAL_f6ec5bf4_4_k_cu_70dc9f37_682324cuda3std6ranges3__45__cpo9iter_moveE,(_ZN40_INTERNAL_f6ec5bf4_4_k_cu_70dc9f37_682326thrust24THRUST_300001_SM_1000_NS6system6detail10sequential3seqE - _ZN40_INTERNAL_f6ec5bf4_4_k_cu_70dc9f37_682324cuda3std6ranges3__45__cpo9iter_moveE)
_ZN40_INTERNAL_f6ec5bf4_4_k_cu_70dc9f37_682324cuda3std6ranges3__45__cpo9iter_moveE:
	.zero		1
	.type		_ZN40_INTERNAL_f6ec5bf4_4_k_cu_70dc9f37_682326thrust24THRUST_300001_SM_1000_NS6system6detail10sequential3seqE,@object
	.size		_ZN40_INTERNAL_f6ec5bf4_4_k_cu_70dc9f37_682326thrust24THRUST_300001_SM_1000_NS6system6detail10sequential3seqE,(_ZN40_INTERNAL_f6ec5bf4_4_k_cu_70dc9f37_682326thrust24THRUST_300001_SM_1000_NS12placeholders2_9E - _ZN40_INTERNAL_f6ec5bf4_4_k_cu_70dc9f37_682326thrust24THRUST_300001_SM_1000_NS6system6detail10sequential3seqE)
_ZN40_INTERNAL_f6ec5bf4_4_k_cu_70dc9f37_682326thrust24THRUST_300001_SM_1000_NS6system6detail10sequential3seqE:
	.zero		1
	.type		_ZN40_INTERNAL_f6ec5bf4_4_k_cu_70dc9f37_682326thrust24THRUST_300001_SM_1000_NS12placeholders2_9E,@object
	.size		_ZN40_INTERNAL_f6ec5bf4_4_k_cu_70dc9f37_682326thrust24THRUST_300001_SM_1000_NS12placeholders2_9E,(_ZN40_INTERNAL_f6ec5bf4_4_k_cu_70dc9f37_682324cuda3std3__419piecewise_constructE - _ZN40_INTERNAL_f6ec5bf4_4_k_cu_70dc9f37_682326thrust24THRUST_300001_SM_1000_NS12placeholders2_9E)
_ZN40_INTERNAL_f6ec5bf4_4_k_cu_70dc9f37_682326thrust24THRUST_300001_SM_1000_NS12placeholders2_9E:
	.zero		1
	.type		_ZN40_INTERNAL_f6ec5bf4_4_k_cu_70dc9f37_682324cuda3std3__419piecewise_constructE,@object
	.size		_ZN40_INTERNAL_f6ec5bf4_4_k_cu_70dc9f37_682324cuda3std3__419piecewise_constructE,(_ZN40_INTERNAL_f6ec5bf4_4_k_cu_70dc9f37_682324cuda3std6ranges3__45__cpo5cdataE - _ZN40_INTERNAL_f6ec5bf4_4_k_cu_70dc9f37_682324cuda3std3__419piecewise_constructE)
_ZN40_INTERNAL_f6ec5bf4_4_k_cu_70dc9f37_682324cuda3std3__419piecewise_constructE:
	.zero		1
	.type		_ZN40_INTERNAL_f6ec5bf4_4_k_cu_70dc9f37_682324cuda3std6ranges3__45__cpo5cdataE,@object
	.size		_ZN40_INTERNAL_f6ec5bf4_4_k_cu_70dc9f37_682324cuda3std6ranges3__45__cpo5cdataE,(_ZN40_INTERNAL_f6ec5bf4_4_k_cu_70dc9f37_682326thrust24THRUST_300001_SM_1000_NS12placeholders2_1E - _ZN40_INTERNAL_f6ec5bf4_4_k_cu_70dc9f37_682324cuda3std6ranges3__45__cpo5cdataE)
_ZN40_INTERNAL_f6ec5bf4_4_k_cu_70dc9f37_682324cuda3std6ranges3__45__cpo5cdataE:
	.zero		1
	.type		_ZN40_INTERNAL_f6ec5bf4_4_k_cu_70dc9f37_682326thrust24THRUST_300001_SM_1000_NS12placeholders2_1E,@object
	.size		_ZN40_INTERNAL_f6ec5bf4_4_k_cu_70dc9f37_682326thrust24THRUST_300001_SM_1000_NS12placeholders2_1E,(_ZN40_INTERNAL_f6ec5bf4_4_k_cu_70dc9f37_682324cuda3std3__45__cpo3endE - _ZN40_INTERNAL_f6ec5bf4_4_k_cu_70dc9f37_682326thrust24THRUST_300001_SM_1000_NS12placeholders2_1E)
_ZN40_INTERNAL_f6ec5bf4_4_k_cu_70dc9f37_682326thrust24THRUST_300001_SM_1000_NS12placeholders2_1E:
	.zero		1
	.type		_ZN40_INTERNAL_f6ec5bf4_4_k_cu_70dc9f37_682324cuda3std3__45__cpo3endE,@object
	.size		_ZN40_INTERNAL_f6ec5bf4_4_k_cu_70dc9f37_682324cuda3std3__45__cpo3endE,(_ZN40_INTERNAL_f6ec5bf4_4_k_cu_70dc9f37_682324cuda3std6ranges3__45__cpo3endE - _ZN40_INTERNAL_f6ec5bf4_4_k_cu_70dc9f37_682324cuda3std3__45__cpo3endE)
_ZN40_INTERNAL_f6ec5bf4_4_k_cu_70dc9f37_682324cuda3std3__45__cpo3endE:
	.zero		1
	.type		_ZN40_INTERNAL_f6ec5bf4_4_k_cu_70dc9f37_682324cuda3std6ranges3__45__cpo3endE,@object
	.size		_ZN40_INTERNAL_f6ec5bf4_4_k_cu_70dc9f37_682324cuda3std6ranges3__45__cpo3endE,(_ZN40_INTERNAL_f6ec5bf4_4_k_cu_70dc9f37_682326thrust24THRUST_300001_SM_1000_NS12placeholders2_5E - _ZN40_INTERNAL_f6ec5bf4_4_k_cu_70dc9f37_682324cuda3std6ranges3__45__cpo3endE)
_ZN40_INTERNAL_f6ec5bf4_4_k_cu_70dc9f37_682324cuda3std6ranges3__45__cpo3endE:
	.zero		1
	.type		_ZN40_INTERNAL_f6ec5bf4_4_k_cu_70dc9f37_682326thrust24THRUST_300001_SM_1000_NS12placeholders2_5E,@object
	.size		_ZN40_INTERNAL_f6ec5bf4_4_k_cu_70dc9f37_682326thrust24THRUST_300001_SM_1000_NS12placeholders2_5E,(_ZN40_INTERNAL_f6ec5bf4_4_k_cu_70dc9f37_682324cuda3std3__45__cpo4rendE - _ZN40_INTERNAL_f6ec5bf4_4_k_cu_70dc9f37_682326thrust24THRUST_300001_SM_1000_NS12placeholders2_5E)
_ZN40_INTERNAL_f6ec5bf4_4_k_cu_70dc9f37_682326thrust24THRUST_300001_SM_1000_NS12placeholders2_5E:
	.zero		1
	.type		_ZN40_INTERNAL_f6ec5bf4_4_k_cu_70dc9f37_682324cuda3std3__45__cpo4rendE,@object
	.size		_ZN40_INTERNAL_f6ec5bf4_4_k_cu_70dc9f37_682324cuda3std3__45__cpo4rendE,(_ZN40_INTERNAL_f6ec5bf4_4_k_cu_70dc9f37_682324cuda3std6ranges3__45__cpo9iter_swapE - _ZN40_INTERNAL_f6ec5bf4_4_k_cu_70dc9f37_682324cuda3std3__45__cpo4rendE)
_ZN40_INTERNAL_f6ec5bf4_4_k_cu_70dc9f37_682324cuda3std3__45__cpo4rendE:
	.zero		1
	.type		_ZN40_INTERNAL_f6ec5bf4_4_k_cu_70dc9f37_682324cuda3std6ranges3__45__cpo9iter_swapE,@object
	.size		_ZN40_INTERNAL_f6ec5bf4_4_k_cu_70dc9f37_682324cuda3std6ranges3__45__cpo9iter_swapE,(_ZN40_INTERNAL_f6ec5bf4_4_k_cu_70dc9f37_682324cuda3std3__48unexpectE - _ZN40_INTERNAL_f6ec5bf4_4_k_cu_70dc9f37_682324cuda3std6ranges3__45__cpo9iter_swapE)
_ZN40_INTERNAL_f6ec5bf4_4_k_cu_70dc9f37_682324cuda3std6ranges3__45__cpo9iter_swapE:
	.zero		1
	.type		_ZN40_INTERNAL_f6ec5bf4_4_k_cu_70dc9f37_682324cuda3std3__48unexpectE,@object
	.size		_ZN40_INTERNAL_f6ec5bf4_4_k_cu_70dc9f37_682324cuda3std3__48unexpectE,(_ZN40_INTERNAL_f6ec5bf4_4_k_cu_70dc9f37_682326thrust24THRUST_300001_SM_1000_NS8cuda_cub3parE - _ZN40_INTERNAL_f6ec5bf4_4_k_cu_70dc9f37_682324cuda3std3__48unexpectE)
_ZN40_INTERNAL_f6ec5bf4_4_k_cu_70dc9f37_682324cuda3std3__48unexpectE:
	.zero		1
	.type		_ZN40_INTERNAL_f6ec5bf4_4_k_cu_70dc9f37_682326thrust24THRUST_300001_SM_1000_NS8cuda_cub3parE,@object
	.size		_ZN40_INTERNAL_f6ec5bf4_4_k_cu_70dc9f37_682326thrust24THRUST_300001_SM_1000_NS8cuda_cub3parE,(.L_29 - _ZN40_INTERNAL_f6ec5bf4_4_k_cu_70dc9f37_682326thrust24THRUST_300001_SM_1000_NS8cuda_cub3parE)
_ZN40_INTERNAL_f6ec5bf4_4_k_cu_70dc9f37_682326thrust24THRUST_300001_SM_1000_NS8cuda_cub3parE:
	.zero		1
.L_29:


//--------------------- .nv.constant0._ZN3cub18CUB_300001_SM_10006detail11EmptyKernelIvEEvv --------------------------
	.section	.nv.constant0._ZN3cub18CUB_300001_SM_10006detail11EmptyKernelIvEEvv,"a",@progbits
	.sectionflags	@""
	.align	4
.nv.constant0._ZN3cub18CUB_300001_SM_10006detail11EmptyKernelIvEEvv:
	.zero		896


//--------------------- SYMBOLS --------------------------

	.type		.nv.reservedSmem.offset0,@object
	.size		.nv.reservedSmem.offset0,0x4
